//
// Generated by NVIDIA NVVM Compiler
//
// Compiler Build ID: CL-36424714
// Cuda compilation tools, release 13.0, V13.0.88
// Based on NVVM 20.0.0
//

.version 9.0
.target sm_100
.address_size 64

	// .globl	_Z24generate_identity_matrixPdii

.visible .entry _Z24generate_identity_matrixPdii(
	.param .u64 .ptr .align 1 _Z24generate_identity_matrixPdii_param_0,
	.param .u32 _Z24generate_identity_matrixPdii_param_1,
	.param .u32 _Z24generate_identity_matrixPdii_param_2
)
{
	.reg .pred 	%p<6>;
	.reg .b32 	%r<15>;
	.reg .b64 	%rd<6>;

	ld.param.u64 	%rd1, [_Z24generate_identity_matrixPdii_param_0];
	ld.param.u32 	%r4, [_Z24generate_identity_matrixPdii_param_1];
	ld.param.u32 	%r3, [_Z24generate_identity_matrixPdii_param_2];
	mov.u32 	%r5, %ctaid.y;
	mov.u32 	%r6, %ntid.y;
	mov.u32 	%r7, %tid.y;
	mad.lo.s32 	%r8, %r5, %r6, %r7;
	mov.u32 	%r9, %ctaid.x;
	mov.u32 	%r10, %ntid.x;
	mov.u32 	%r11, %tid.x;
	mad.lo.s32 	%r2, %r9, %r10, %r11;
	setp.ge.s32 	%p1, %r8, %r4;
	setp.ge.s32 	%p2, %r2, %r3;
	or.pred  	%p3, %p1, %p2;
	sub.s32 	%r12, %r2, %r4;
	setp.ne.s32 	%p4, %r8, %r12;
	or.pred  	%p5, %p3, %p4;
	@%p5 bra 	$L__BB0_2;
	cvta.to.global.u64 	%rd2, %rd1;
	mad.lo.s32 	%r14, %r3, %r8, %r2;
	mul.wide.s32 	%rd3, %r14, 8;
	add.s64 	%rd4, %rd2, %rd3;
	mov.b64 	%rd5, 4607182418800017408;
	st.global.u64 	[%rd4], %rd5;
$L__BB0_2:
	ret;

}
	// .globl	_Z9scale_rowPdiii
.visible .entry _Z9scale_rowPdiii(
	.param .u64 .ptr .align 1 _Z9scale_rowPdiii_param_0,
	.param .u32 _Z9scale_rowPdiii_param_1,
	.param .u32 _Z9scale_rowPdiii_param_2,
	.param .u32 _Z9scale_rowPdiii_param_3
)
{
	.reg .pred 	%p<6>;
	.reg .b32 	%r<14>;
	.reg .b64 	%rd<8>;
	.reg .b64 	%fd<4>;

	ld.param.u64 	%rd2, [_Z9scale_rowPdiii_param_0];
	ld.param.u32 	%r3, [_Z9scale_rowPdiii_param_2];
	ld.param.u32 	%r4, [_Z9scale_rowPdiii_param_3];
	mov.u32 	%r5, %ctaid.y;
	mov.u32 	%r6, %ntid.y;
	mov.u32 	%r7, %tid.y;
	mad.lo.s32 	%r8, %r5, %r6, %r7;
	mov.u32 	%r9, %ctaid.x;
	mov.u32 	%r10, %ntid.x;
	mov.u32 	%r11, %tid.x;
	mad.lo.s32 	%r1, %r9, %r10, %r11;
	mul.lo.s32 	%r2, %r4, %r3;
	add.s32 	%r12, %r2, %r4;
	cvt.s64.s32 	%rd1, %r12;
	setp.ne.s32 	%p1, %r8, %r4;
	setp.ge.s32 	%p2, %r1, %r3;
	or.pred  	%p3, %p2, %p1;
	setp.eq.s32 	%p4, %r8, %r1;
	or.pred  	%p5, %p4, %p3;
	@%p5 bra 	$L__BB1_2;
	cvta.to.global.u64 	%rd3, %rd2;
	shl.b64 	%rd4, %rd1, 3;
	add.s64 	%rd5, %rd3, %rd4;
	ld.global.f64 	%fd1, [%rd5];
	add.s32 	%r13, %r2, %r1;
	mul.wide.s32 	%rd6, %r13, 8;
	add.s64 	%rd7, %rd3, %rd6;
	ld.global.f64 	%fd2, [%rd7];
	div.rn.f64 	%fd3, %fd2, %fd1;
	st.global.f64 	[%rd7], %fd3;
$L__BB1_2:
	ret;

}
	// .globl	_Z11scale_pivotPdiii
.visible .entry _Z11scale_pivotPdiii(
	.param .u64 .ptr .align 1 _Z11scale_pivotPdiii_param_0,
	.param .u32 _Z11scale_pivotPdiii_param_1,
	.param .u32 _Z11scale_pivotPdiii_param_2,
	.param .u32 _Z11scale_pivotPdiii_param_3
)
{
	.reg .pred 	%p<4>;
	.reg .b32 	%r<12>;
	.reg .b64 	%rd<6>;

	ld.param.u64 	%rd1, [_Z11scale_pivotPdiii_param_0];
	ld.param.u32 	%r1, [_Z11scale_pivotPdiii_param_2];
	ld.param.u32 	%r2, [_Z11scale_pivotPdiii_param_3];
	mov.u32 	%r3, %ctaid.y;
	mov.u32 	%r4, %ntid.y;
	mov.u32 	%r5, %tid.y;
	mad.lo.s32 	%r6, %r3, %r4, %r5;
	mov.u32 	%r7, %ctaid.x;
	mov.u32 	%r8, %ntid.x;
	mov.u32 	%r9, %tid.x;
	mad.lo.s32 	%r10, %r7, %r8, %r9;
	setp.ne.s32 	%p1, %r6, %r2;
	setp.ne.s32 	%p2, %r6, %r10;
	or.pred  	%p3, %p2, %p1;
	@%p3 bra 	$L__BB2_2;
	cvta.to.global.u64 	%rd2, %rd1;
	mad.lo.s32 	%r11, %r2, %r1, %r2;
	mul.wide.s32 	%rd3, %r11, 8;
	add.s64 	%rd4, %rd2, %rd3;
	mov.b64 	%rd5, 4607182418800017408;
	st.global.u64 	[%rd4], %rd5;
$L__BB2_2:
	ret;

}
	// .globl	_Z11reduce_rowsPdiii
.visible .entry _Z11reduce_rowsPdiii(
	.param .u64 .ptr .align 1 _Z11reduce_rowsPdiii_param_0,
	.param .u32 _Z11reduce_rowsPdiii_param_1,
	.param .u32 _Z11reduce_rowsPdiii_param_2,
	.param .u32 _Z11reduce_rowsPdiii_param_3
)
{
	.reg .pred 	%p<8>;
	.reg .b32 	%r<16>;
	.reg .b64 	%rd<9>;
	.reg .b64 	%fd<6>;

	ld.param.u64 	%rd1, [_Z11reduce_rowsPdiii_param_0];
	ld.param.u32 	%r5, [_Z11reduce_rowsPdiii_param_1];
	ld.param.u32 	%r3, [_Z11reduce_rowsPdiii_param_2];
	ld.param.u32 	%r4, [_Z11reduce_rowsPdiii_param_3];
	mov.u32 	%r6, %ctaid.y;
	mov.u32 	%r7, %ntid.y;
	mov.u32 	%r8, %tid.y;
	mad.lo.s32 	%r1, %r6, %r7, %r8;
	mov.u32 	%r9, %ctaid.x;
	mov.u32 	%r10, %ntid.x;
	mov.u32 	%r11, %tid.x;
	mad.lo.s32 	%r2, %r9, %r10, %r11;
	setp.eq.s32 	%p1, %r1, %r4;
	setp.ge.s32 	%p2, %r2, %r3;
	setp.ge.s32 	%p3, %r1, %r5;
	or.pred  	%p4, %p2, %p3;
	or.pred  	%p5, %p4, %p1;
	setp.eq.s32 	%p6, %r2, %r4;
	or.pred  	%p7, %p6, %p5;
	@%p7 bra 	$L__BB3_2;
	cvta.to.global.u64 	%rd2, %rd1;
	mul.lo.s32 	%r12, %r3, %r1;
	add.s32 	%r13, %r12, %r4;
	mul.wide.s32 	%rd3, %r13, 8;
	add.s64 	%rd4, %rd2, %rd3;
	ld.global.f64 	%fd1, [%rd4];
	mad.lo.s32 	%r14, %r4, %r3, %r2;
	mul.wide.s32 	%rd5, %r14, 8;
	add.s64 	%rd6, %rd2, %rd5;
	ld.global.f64 	%fd2, [%rd6];
	mul.f64 	%fd3, %fd1, %fd2;
	add.s32 	%r15, %r12, %r2;
	mul.wide.s32 	%rd7, %r15, 8;
	add.s64 	%rd8, %rd2, %rd7;
	ld.global.f64 	%fd4, [%rd8];
	sub.f64 	%fd5, %fd4, %fd3;
	st.global.f64 	[%rd8], %fd5;
$L__BB3_2:
	ret;

}
	// .globl	_Z12clear_columnPdiii
.visible .entry _Z12clear_columnPdiii(
	.param .u64 .ptr .align 1 _Z12clear_columnPdiii_param_0,
	.param .u32 _Z12clear_columnPdiii_param_1,
	.param .u32 _Z12clear_columnPdiii_param_2,
	.param .u32 _Z12clear_columnPdiii_param_3
)
{
	.reg .pred 	%p<8>;
	.reg .b32 	%r<13>;
	.reg .b64 	%rd<6>;

	ld.param.u64 	%rd1, [_Z12clear_columnPdiii_param_0];
	ld.param.u32 	%r4, [_Z12clear_columnPdiii_param_1];
	ld.param.u32 	%r2, [_Z12clear_columnPdiii_param_2];
	ld.param.u32 	%r3, [_Z12clear_columnPdiii_param_3];
	mov.u32 	%r5, %ctaid.y;
	mov.u32 	%r6, %ntid.y;
	mov.u32 	%r7, %tid.y;
	mad.lo.s32 	%r1, %r5, %r6, %r7;
	mov.u32 	%r8, %ctaid.x;
	mov.u32 	%r9, %ntid.x;
	mov.u32 	%r10, %tid.x;
	mad.lo.s32 	%r11, %r8, %r9, %r10;
	setp.eq.s32 	%p1, %r1, %r3;
	setp.ge.s32 	%p2, %r11, %r2;
	setp.ge.s32 	%p3, %r1, %r4;
	or.pred  	%p4, %p2, %p3;
	or.pred  	%p5, %p4, %p1;
	setp.ne.s32 	%p6, %r11, %r3;
	or.pred  	%p7, %p6, %p5;
	@%p7 bra 	$L__BB4_2;
	cvta.to.global.u64 	%rd2, %rd1;
	mad.lo.s32 	%r12, %r2, %r1, %r3;
	mul.wide.s32 	%rd3, %r12, 8;
	add.s64 	%rd4, %rd2, %rd3;
	mov.b64 	%rd5, 0;
	st.global.u64 	[%rd4], %rd5;
$L__BB4_2:
	ret;

}


// ===== COMPILED SASS (sm_100) =====

	.target	sm_100

	.elftype	@"ET_EXEC"


//--------------------- .note.nv.tkinfo           --------------------------
	.section	.note.nv.tkinfo,"",@"SHT_NOTE"
	.sectionflags	@"SHF_NOTE_NV_TKINFO"
	.tkinfo
        /*0018*/ 	.word	0x00000002
        /*0030*/ 	.string	""
        /*0030*/ 	.string	"ptxas"
        /*0030*/ 	.string	"Cuda compilation tools, release 13.0, V13.0.88"
        /*0030*/ 	.string	"Build cuda_13.0.r13.0/compiler.36424714_0"
        /*0030*/ 	.string	"-arch sm_100 -m 64 "



//--------------------- .note.nv.cuinfo           --------------------------
	.section	.note.nv.cuinfo,"",@"SHT_NOTE"
	.sectionflags	@"SHF_NOTE_NV_CUINFO"
        /*0018*/ 	.short	0x0002
        /*001a*/ 	.short	0x0064
        /*001c*/ 	.short	0x0082
	.zero		2


//--------------------- .nv.info                  --------------------------
	.section	.nv.info,"",@"SHT_CUDA_INFO"
	.align	4


	//----- nvinfo : EIATTR_REGCOUNT
	.align		4
        /*0000*/ 	.byte	0x04, 0x2f
        /*0002*/ 	.short	(.L_1 - .L_0)
	.align		4
.L_0:
        /*0004*/ 	.word	index@(_Z24generate_identity_matrixPdii)
        /*0008*/ 	.word	0x0000000a


	//----- nvinfo : EIATTR_FRAME_SIZE
	.align		4
.L_1:
        /*000c*/ 	.byte	0x04, 0x11
        /*000e*/ 	.short	(.L_3 - .L_2)
	.align		4
.L_2:
        /*0010*/ 	.word	index@(_Z24generate_identity_matrixPdii)
        /*0014*/ 	.word	0x00000000


	//----- nvinfo : EIATTR_REGCOUNT
	.align		4
.L_3:
        /*0018*/ 	.byte	0x04, 0x2f
        /*001a*/ 	.short	(.L_5 - .L_4)
	.align		4
.L_4:
        /*001c*/ 	.word	index@(_Z9scale_rowPdiii)
        /*0020*/ 	.word	0x0000001a


	//----- nvinfo : EIATTR_FRAME_SIZE
	.align		4
.L_5:
        /*0024*/ 	.byte	0x04, 0x11
        /*0026*/ 	.short	(.L_7 - .L_6)
	.align		4
.L_6:
        /*0028*/ 	.word	index@($__internal_0_$__cuda_sm20_div_rn_f64_full)
        /*002c*/ 	.word	0x00000000


	//----- nvinfo : EIATTR_FRAME_SIZE
	.align		4
.L_7:
        /*0030*/ 	.byte	0x04, 0x11
        /*0032*/ 	.short	(.L_9 - .L_8)
	.align		4
.L_8:
        /*0034*/ 	.word	index@(_Z9scale_rowPdiii)
        /*0038*/ 	.word	0x00000000


	//----- nvinfo : EIATTR_REGCOUNT
	.align		4
.L_9:
        /*003c*/ 	.byte	0x04, 0x2f
        /*003e*/ 	.short	(.L_11 - .L_10)
	.align		4
.L_10:
        /*0040*/ 	.word	index@(_Z11scale_pivotPdiii)
        /*0044*/ 	.word	0x0000000a


	//----- nvinfo : EIATTR_FRAME_SIZE
	.align		4
.L_11:
        /*0048*/ 	.byte	0x04, 0x11
        /*004a*/ 	.short	(.L_13 - .L_12)
	.align		4
.L_12:
        /*004c*/ 	.word	index@(_Z11scale_pivotPdiii)
        /*0050*/ 	.word	0x00000000


	//----- nvinfo : EIATTR_REGCOUNT
	.align		4
.L_13:
        /*0054*/ 	.byte	0x04, 0x2f
        /*0056*/ 	.short	(.L_15 - .L_14)
	.align		4
.L_14:
        /*0058*/ 	.word	index@(_Z11reduce_rowsPdiii)
        /*005c*/ 	.word	0x0000000e


	//----- nvinfo : EIATTR_FRAME_SIZE
	.align		4
.L_15:
        /*0060*/ 	.byte	0x04, 0x11
        /*0062*/ 	.short	(.L_17 - .L_16)
	.align		4
.L_16:
        /*0064*/ 	.word	index@(_Z11reduce_rowsPdiii)
        /*0068*/ 	.word	0x00000000


	//----- nvinfo : EIATTR_REGCOUNT
	.align		4
.L_17:
        /*006c*/ 	.byte	0x04, 0x2f
        /*006e*/ 	.short	(.L_19 - .L_18)
	.align		4
.L_18:
        /*0070*/ 	.word	index@(_Z12clear_columnPdiii)
        /*0074*/ 	.word	0x0000000a


	//----- nvinfo : EIATTR_FRAME_SIZE
	.align		4
.L_19:
        /*0078*/ 	.byte	0x04, 0x11
        /*007a*/ 	.short	(.L_21 - .L_20)
	.align		4
.L_20:
        /*007c*/ 	.word	index@(_Z12clear_columnPdiii)
        /*0080*/ 	.word	0x00000000


	//----- nvinfo : EIATTR_MIN_STACK_SIZE
	.align		4
.L_21:
        /*0084*/ 	.byte	0x04, 0x12
        /*0086*/ 	.short	(.L_23 - .L_22)
	.align		4
.L_22:
        /*0088*/ 	.word	index@(_Z12clear_columnPdiii)
        /*008c*/ 	.word	0x00000000


	//----- nvinfo : EIATTR_MIN_STACK_SIZE
	.align		4
.L_23:
        /*0090*/ 	.byte	0x04, 0x12
        /*0092*/ 	.short	(.L_25 - .L_24)
	.align		4
.L_24:
        /*0094*/ 	.word	index@(_Z11reduce_rowsPdiii)
        /*0098*/ 	.word	0x00000000


	//----- nvinfo : EIATTR_MIN_STACK_SIZE
	.align		4
.L_25:
        /*009c*/ 	.byte	0x04, 0x12
        /*009e*/ 	.short	(.L_27 - .L_26)
	.align		4
.L_26:
        /*00a0*/ 	.word	index@(_Z11scale_pivotPdiii)
        /*00a4*/ 	.word	0x00000000


	//----- nvinfo : EIATTR_MIN_STACK_SIZE
	.align		4
.L_27:
        /*00a8*/ 	.byte	0x04, 0x12
        /*00aa*/ 	.short	(.L_29 - .L_28)
	.align		4
.L_28:
        /*00ac*/ 	.word	index@(_Z9scale_rowPdiii)
        /*00b0*/ 	.word	0x00000000


	//----- nvinfo : EIATTR_MIN_STACK_SIZE
	.align		4
.L_29:
        /*00b4*/ 	.byte	0x04, 0x12
        /*00b6*/ 	.short	(.L_31 - .L_30)
	.align		4
.L_30:
        /*00b8*/ 	.word	index@(_Z24generate_identity_matrixPdii)
        /*00bc*/ 	.word	0x00000000
.L_31:


//--------------------- .nv.compat                --------------------------
	.section	.nv.compat,"",@"SHT_CUDA_COMPAT_INFO"
	.align	4
        /*0000*/ 	.byte	0x02, 0x09, 0x00, 0x00, 0x02, 0x02, 0x01, 0x00, 0x02, 0x05, 0x05, 0x00, 0x03, 0x07, 0x01, 0x01
        /*0010*/ 	.byte	0x02, 0x03, 0x00, 0x00, 0x02, 0x06, 0x01, 0x00, 0x04, 0x0b, 0x08, 0x00, 0x01, 0x00, 0x00, 0x00
        /*0020*/ 	.byte	0x00, 0x00, 0x00, 0x00


//--------------------- .nv.info._Z12clear_columnPdiii --------------------------
	.section	.nv.info._Z12clear_columnPdiii,"",@"SHT_CUDA_INFO"
	.sectionflags	@""
	.align	4


	//----- nvinfo : EIATTR_CUDA_API_VERSION
	.align		4
        /*0000*/ 	.byte	0x04, 0x37
        /*0002*/ 	.short	(.L_33 - .L_32)
.L_32:
        /*0004*/ 	.word	0x00000082


	//----- nvinfo : EIATTR_KPARAM_INFO
	.align		4
.L_33:
        /*0008*/ 	.byte	0x04, 0x17
        /*000a*/ 	.short	(.L_35 - .L_34)
.L_34:
        /*000c*/ 	.word	0x00000000
        /*0010*/ 	.short	0x0003
        /*0012*/ 	.short	0x0010
        /*0014*/ 	.byte	0x00, 0xf0, 0x11, 0x00


	//----- nvinfo : EIATTR_KPARAM_INFO
	.align		4
.L_35:
        /*0018*/ 	.byte	0x04, 0x17
        /*001a*/ 	.short	(.L_37 - .L_36)
.L_36:
        /*001c*/ 	.word	0x00000000
        /*0020*/ 	.short	0x0002
        /*0022*/ 	.short	0x000c
        /*0024*/ 	.byte	0x00, 0xf0, 0x11, 0x00


	//----- nvinfo : EIATTR_KPARAM_INFO
	.align		4
.L_37:
        /*0028*/ 	.byte	0x04, 0x17
        /*002a*/ 	.short	(.L_39 - .L_38)
.L_38:
        /*002c*/ 	.word	0x00000000
        /*0030*/ 	.short	0x0001
        /*0032*/ 	.short	0x0008
        /*0034*/ 	.byte	0x00, 0xf0, 0x11, 0x00


	//----- nvinfo : EIATTR_KPARAM_INFO
	.align		4
.L_39:
        /*0038*/ 	.byte	0x04, 0x17
        /*003a*/ 	.short	(.L_41 - .L_40)
.L_40:
        /*003c*/ 	.word	0x00000000
        /*0040*/ 	.short	0x0000
        /*0042*/ 	.short	0x0000
        /*0044*/ 	.byte	0x00, 0xf5, 0x21, 0x00


	//----- nvinfo : EIATTR_SPARSE_MMA_MASK
	.align		4
.L_41:
        /*0048*/ 	.byte	0x03, 0x50
        /*004a*/ 	.short	0x0000


	//----- nvinfo : EIATTR_MAXREG_COUNT
	.align		4
        /*004c*/ 	.byte	0x03, 0x1b
        /*004e*/ 	.short	0x00ff


	//----- nvinfo : EIATTR_MERCURY_ISA_VERSION
	.align		4
        /*0050*/ 	.byte	0x03, 0x5f
        /*0052*/ 	.short	0x0101


	//----- nvinfo : EIATTR_VRC_CTA_INIT_COUNT
	.align		4
        /*0054*/ 	.byte	0x02, 0x4a
	.zero		1
	.zero		1


	//----- nvinfo : EIATTR_EXIT_INSTR_OFFSETS
	.align		4
        /*0058*/ 	.byte	0x04, 0x1c
        /*005a*/ 	.short	(.L_43 - .L_42)


	//   ....[0]....
.L_42:
        /*005c*/ 	.word	0x000000f0


	//   ....[1]....
        /*0060*/ 	.word	0x00000150


	//----- nvinfo : EIATTR_CBANK_PARAM_SIZE
	.align		4
.L_43:
        /*0064*/ 	.byte	0x03, 0x19
        /*0066*/ 	.short	0x0014


	//----- nvinfo : EIATTR_PARAM_CBANK
	.align		4
        /*0068*/ 	.byte	0x04, 0x0a
        /*006a*/ 	.short	(.L_45 - .L_44)
	.align		4
.L_44:
        /*006c*/ 	.word	index@(.nv.constant0._Z12clear_columnPdiii)
        /*0070*/ 	.short	0x0380
        /*0072*/ 	.short	0x0014


	//----- nvinfo : EIATTR_SW_WAR
	.align		4
.L_45:
        /*0074*/ 	.byte	0x04, 0x36
        /*0076*/ 	.short	(.L_47 - .L_46)
.L_46:
        /*0078*/ 	.word	0x00000008
.L_47:


//--------------------- .nv.info._Z11reduce_rowsPdiii --------------------------
	.section	.nv.info._Z11reduce_rowsPdiii,"",@"SHT_CUDA_INFO"
	.sectionflags	@""
	.align	4


	//----- nvinfo : EIATTR_CUDA_API_VERSION
	.align		4
        /*0000*/ 	.byte	0x04, 0x37
        /*0002*/ 	.short	(.L_49 - .L_48)
.L_48:
        /*0004*/ 	.word	0x00000082


	//----- nvinfo : EIATTR_KPARAM_INFO
	.align		4
.L_49:
        /*0008*/ 	.byte	0x04, 0x17
        /*000a*/ 	.short	(.L_51 - .L_50)
.L_50:
        /*000c*/ 	.word	0x00000000
        /*0010*/ 	.short	0x0003
        /*0012*/ 	.short	0x0010
        /*0014*/ 	.byte	0x00, 0xf0, 0x11, 0x00


	//----- nvinfo : EIATTR_KPARAM_INFO
	.align		4
.L_51:
        /*0018*/ 	.byte	0x04, 0x17
        /*001a*/ 	.short	(.L_53 - .L_52)
.L_52:
        /*001c*/ 	.word	0x00000000
        /*0020*/ 	.short	0x0002
        /*0022*/ 	.short	0x000c
        /*0024*/ 	.byte	0x00, 0xf0, 0x11, 0x00


	//----- nvinfo : EIATTR_KPARAM_INFO
	.align		4
.L_53:
        /*0028*/ 	.byte	0x04, 0x17
        /*002a*/ 	.short	(.L_55 - .L_54)
.L_54:
        /*002c*/ 	.word	0x00000000
        /*0030*/ 	.short	0x0001
        /*0032*/ 	.short	0x0008
        /*0034*/ 	.byte	0x00, 0xf0, 0x11, 0x00


	//----- nvinfo : EIATTR_KPARAM_INFO
	.align		4
.L_55:
        /*0038*/ 	.byte	0x04, 0x17
        /*003a*/ 	.short	(.L_57 - .L_56)
.L_56:
        /*003c*/ 	.word	0x00000000
        /*0040*/ 	.short	0x0000
        /*0042*/ 	.short	0x0000
        /*0044*/ 	.byte	0x00, 0xf5, 0x21, 0x00


	//----- nvinfo : EIATTR_SPARSE_MMA_MASK
	.align		4
.L_57:
        /*0048*/ 	.byte	0x03, 0x50
        /*004a*/ 	.short	0x0000


	//----- nvinfo : EIATTR_MAXREG_COUNT
	.align		4
        /*004c*/ 	.byte	0x03, 0x1b
        /*004e*/ 	.short	0x00ff


	//----- nvinfo : EIATTR_MERCURY_ISA_VERSION
	.align		4
        /*0050*/ 	.byte	0x03, 0x5f
        /*0052*/ 	.short	0x0101


	//----- nvinfo : EIATTR_VRC_CTA_INIT_COUNT
	.align		4
        /*0054*/ 	.byte	0x02, 0x4a
	.zero		1
	.zero		1


	//----- nvinfo : EIATTR_EXIT_INSTR_OFFSETS
	.align		4
        /*0058*/ 	.byte	0x04, 0x1c
        /*005a*/ 	.short	(.L_59 - .L_58)


	//   ....[0]....
.L_58:
        /*005c*/ 	.word	0x000000f0


	//   ....[1]....
        /*0060*/ 	.word	0x000001d0


	//----- nvinfo : EIATTR_CBANK_PARAM_SIZE
	.align		4
.L_59:
        /*0064*/ 	.byte	0x03, 0x19
        /*0066*/ 	.short	0x0014


	//----- nvinfo : EIATTR_PARAM_CBANK
	.align		4
        /*0068*/ 	.byte	0x04, 0x0a
        /*006a*/ 	.short	(.L_61 - .L_60)
	.align		4
.L_60:
        /*006c*/ 	.word	index@(.nv.constant0._Z11reduce_rowsPdiii)
        /*0070*/ 	.short	0x0380
        /*0072*/ 	.short	0x0014


	//----- nvinfo : EIATTR_SW_WAR
	.align		4
.L_61:
        /*0074*/ 	.byte	0x04, 0x36
        /*0076*/ 	.short	(.L_63 - .L_62)
.L_62:
        /*0078*/ 	.word	0x00000008
.L_63:


//--------------------- .nv.info._Z11scale_pivotPdiii --------------------------
	.section	.nv.info._Z11scale_pivotPdiii,"",@"SHT_CUDA_INFO"
	.sectionflags	@""
	.align	4


	//----- nvinfo : EIATTR_CUDA_API_VERSION
	.align		4
        /*0000*/ 	.byte	0x04, 0x37
        /*0002*/ 	.short	(.L_65 - .L_64)
.L_64:
        /*0004*/ 	.word	0x00000082


	//----- nvinfo : EIATTR_KPARAM_INFO
	.align		4
.L_65:
        /*0008*/ 	.byte	0x04, 0x17
        /*000a*/ 	.short	(.L_67 - .L_66)
.L_66:
        /*000c*/ 	.word	0x00000000
        /*0010*/ 	.short	0x0003
        /*0012*/ 	.short	0x0010
        /*0014*/ 	.byte	0x00, 0xf0, 0x11, 0x00


	//----- nvinfo : EIATTR_KPARAM_INFO
	.align		4
.L_67:
        /*0018*/ 	.byte	0x04, 0x17
        /*001a*/ 	.short	(.L_69 - .L_68)
.L_68:
        /*001c*/ 	.word	0x00000000
        /*0020*/ 	.short	0x0002
        /*0022*/ 	.short	0x000c
        /*0024*/ 	.byte	0x00, 0xf0, 0x11, 0x00


	//----- nvinfo : EIATTR_KPARAM_INFO
	.align		4
.L_69:
        /*0028*/ 	.byte	0x04, 0x17
        /*002a*/ 	.short	(.L_71 - .L_70)
.L_70:
        /*002c*/ 	.word	0x00000000
        /*0030*/ 	.short	0x0001
        /*0032*/ 	.short	0x0008
        /*0034*/ 	.byte	0x00, 0xf0, 0x11, 0x00


	//----- nvinfo : EIATTR_KPARAM_INFO
	.align		4
.L_71:
        /*0038*/ 	.byte	0x04, 0x17
        /*003a*/ 	.short	(.L_73 - .L_72)
.L_72:
        /*003c*/ 	.word	0x00000000
        /*0040*/ 	.short	0x0000
        /*0042*/ 	.short	0x0000
        /*0044*/ 	.byte	0x00, 0xf5, 0x21, 0x00


	//----- nvinfo : EIATTR_SPARSE_MMA_MASK
	.align		4
.L_73:
        /*0048*/ 	.byte	0x03, 0x50
        /*004a*/ 	.short	0x0000


	//----- nvinfo : EIATTR_MAXREG_COUNT
	.align		4
        /*004c*/ 	.byte	0x03, 0x1b
        /*004e*/ 	.short	0x00ff


	//----- nvinfo : EIATTR_MERCURY_ISA_VERSION
	.align		4
        /*0050*/ 	.byte	0x03, 0x5f
        /*0052*/ 	.short	0x0101


	//----- nvinfo : EIATTR_VRC_CTA_INIT_COUNT
	.align		4
        /*0054*/ 	.byte	0x02, 0x4a
	.zero		1
	.zero		1


	//----- nvinfo : EIATTR_EXIT_INSTR_OFFSETS
	.align		4
        /*0058*/ 	.byte	0x04, 0x1c
        /*005a*/ 	.short	(.L_75 - .L_74)


	//   ....[0]....
.L_74:
        /*005c*/ 	.word	0x000000c0


	//   ....[1]....
        /*0060*/ 	.word	0x00000150


	//----- nvinfo : EIATTR_CBANK_PARAM_SIZE
	.align		4
.L_75:
        /*0064*/ 	.byte	0x03, 0x19
        /*0066*/ 	.short	0x0014


	//----- nvinfo : EIATTR_PARAM_CBANK
	.align		4
        /*0068*/ 	.byte	0x04, 0x0a
        /*006a*/ 	.short	(.L_77 - .L_76)
	.align		4
.L_76:
        /*006c*/ 	.word	index@(.nv.constant0._Z11scale_pivotPdiii)
        /*0070*/ 	.short	0x0380
        /*0072*/ 	.short	0x0014


	//----- nvinfo : EIATTR_SW_WAR
	.align		4
.L_77:
        /*0074*/ 	.byte	0x04, 0x36
        /*0076*/ 	.short	(.L_79 - .L_78)
.L_78:
        /*0078*/ 	.word	0x00000008
.L_79:


//--------------------- .nv.info._Z9scale_rowPdiii --------------------------
	.section	.nv.info._Z9scale_rowPdiii,"",@"SHT_CUDA_INFO"
	.sectionflags	@""
	.align	4


	//----- nvinfo : EIATTR_CUDA_API_VERSION
	.align		4
        /*0000*/ 	.byte	0x04, 0x37
        /*0002*/ 	.short	(.L_81 - .L_80)
.L_80:
        /*0004*/ 	.word	0x00000082


	//----- nvinfo : EIATTR_KPARAM_INFO
	.align		4
.L_81:
        /*0008*/ 	.byte	0x04, 0x17
        /*000a*/ 	.short	(.L_83 - .L_82)
.L_82:
        /*000c*/ 	.word	0x00000000
        /*0010*/ 	.short	0x0003
        /*0012*/ 	.short	0x0010
        /*0014*/ 	.byte	0x00, 0xf0, 0x11, 0x00


	//----- nvinfo : EIATTR_KPARAM_INFO
	.align		4
.L_83:
        /*0018*/ 	.byte	0x04, 0x17
        /*001a*/ 	.short	(.L_85 - .L_84)
.L_84:
        /*001c*/ 	.word	0x00000000
        /*0020*/ 	.short	0x0002
        /*0022*/ 	.short	0x000c
        /*0024*/ 	.byte	0x00, 0xf0, 0x11, 0x00


	//----- nvinfo : EIATTR_KPARAM_INFO
	.align		4
.L_85:
        /*0028*/ 	.byte	0x04, 0x17
        /*002a*/ 	.short	(.L_87 - .L_86)
.L_86:
        /*002c*/ 	.word	0x00000000
        /*0030*/ 	.short	0x0001
        /*0032*/ 	.short	0x0008
        /*0034*/ 	.byte	0x00, 0xf0, 0x11, 0x00


	//----- nvinfo : EIATTR_KPARAM_INFO
	.align		4
.L_87:
        /*0038*/ 	.byte	0x04, 0x17
        /*003a*/ 	.short	(.L_89 - .L_88)
.L_88:
        /*003c*/ 	.word	0x00000000
        /*0040*/ 	.short	0x0000
        /*0042*/ 	.short	0x0000
        /*0044*/ 	.byte	0x00, 0xf5, 0x21, 0x00


	//----- nvinfo : EIATTR_SPARSE_MMA_MASK
	.align		4
.L_89:
        /*0048*/ 	.byte	0x03, 0x50
        /*004a*/ 	.short	0x0000


	//----- nvinfo : EIATTR_MAXREG_COUNT
	.align		4
        /*004c*/ 	.byte	0x03, 0x1b
        /*004e*/ 	.short	0x00ff


	//----- nvinfo : EIATTR_MERCURY_ISA_VERSION
	.align		4
        /*0050*/ 	.byte	0x03, 0x5f
        /*0052*/ 	.short	0x0101


	//----- nvinfo : EIATTR_VRC_CTA_INIT_COUNT
	.align		4
        /*0054*/ 	.byte	0x02, 0x4a
	.zero		1
	.zero		1


	//----- nvinfo : EIATTR_EXIT_INSTR_OFFSETS
	.align		4
        /*0058*/ 	.byte	0x04, 0x1c
        /*005a*/ 	.short	(.L_91 - .L_90)


	//   ....[0]....
.L_90:
        /*005c*/ 	.word	0x000000e0


	//   ....[1]....
        /*0060*/ 	.word	0x000002f0


	//----- nvinfo : EIATTR_CRS_STACK_SIZE
	.align		4
.L_91:
        /*0064*/ 	.byte	0x04, 0x1e
        /*0066*/ 	.short	(.L_93 - .L_92)
.L_92:
        /*0068*/ 	.word	0x00000000


	//----- nvinfo : EIATTR_CBANK_PARAM_SIZE
	.align		4
.L_93:
        /*006c*/ 	.byte	0x03, 0x19
        /*006e*/ 	.short	0x0014


	//----- nvinfo : EIATTR_PARAM_CBANK
	.align		4
        /*0070*/ 	.byte	0x04, 0x0a
        /*0072*/ 	.short	(.L_95 - .L_94)
	.align		4
.L_94:
        /*0074*/ 	.word	index@(.nv.constant0._Z9scale_rowPdiii)
        /*0078*/ 	.short	0x0380
        /*007a*/ 	.short	0x0014


	//----- nvinfo : EIATTR_SW_WAR
	.align		4
.L_95:
        /*007c*/ 	.byte	0x04, 0x36
        /*007e*/ 	.short	(.L_97 - .L_96)
.L_96:
        /*0080*/ 	.word	0x00000008
.L_97:


//--------------------- .nv.info._Z24generate_identity_matrixPdii --------------------------
	.section	.nv.info._Z24generate_identity_matrixPdii,"",@"SHT_CUDA_INFO"
	.sectionflags	@""
	.align	4


	//----- nvinfo : EIATTR_CUDA_API_VERSION
	.align		4
        /*0000*/ 	.byte	0x04, 0x37
        /*0002*/ 	.short	(.L_99 - .L_98)
.L_98:
        /*0004*/ 	.word	0x00000082


	//----- nvinfo : EIATTR_KPARAM_INFO
	.align		4
.L_99:
        /*0008*/ 	.byte	0x04, 0x17
        /*000a*/ 	.short	(.L_101 - .L_100)
.L_100:
        /*000c*/ 	.word	0x00000000
        /*0010*/ 	.short	0x0002
        /*0012*/ 	.short	0x000c
        /*0014*/ 	.byte	0x00, 0xf0, 0x11, 0x00


	//----- nvinfo : EIATTR_KPARAM_INFO
	.align		4
.L_101:
        /*0018*/ 	.byte	0x04, 0x17
        /*001a*/ 	.short	(.L_103 - .L_102)
.L_102:
        /*001c*/ 	.word	0x00000000
        /*0020*/ 	.short	0x0001
        /*0022*/ 	.short	0x0008
        /*0024*/ 	.byte	0x00, 0xf0, 0x11, 0x00


	//----- nvinfo : EIATTR_KPARAM_INFO
	.align		4
.L_103:
        /*0028*/ 	.byte	0x04, 0x17
        /*002a*/ 	.short	(.L_105 - .L_104)
.L_104:
        /*002c*/ 	.word	0x00000000
        /*0030*/ 	.short	0x0000
        /*0032*/ 	.short	0x0000
        /*0034*/ 	.byte	0x00, 0xf5, 0x21, 0x00


	//----- nvinfo : EIATTR_SPARSE_MMA_MASK
	.align		4
.L_105:
        /*0038*/ 	.byte	0x03, 0x50
        /*003a*/ 	.short	0x0000


	//----- nvinfo : EIATTR_MAXREG_COUNT
	.align		4
        /*003c*/ 	.byte	0x03, 0x1b
        /*003e*/ 	.short	0x00ff


	//----- nvinfo : EIATTR_MERCURY_ISA_VERSION
	.align		4
        /*0040*/ 	.byte	0x03, 0x5f
        /*0042*/ 	.short	0x0101


	//----- nvinfo : EIATTR_VRC_CTA_INIT_COUNT
	.align		4
        /*0044*/ 	.byte	0x02, 0x4a
	.zero		1
	.zero		1


	//----- nvinfo : EIATTR_EXIT_INSTR_OFFSETS
	.align		4
        /*0048*/ 	.byte	0x04, 0x1c
        /*004a*/ 	.short	(.L_107 - .L_106)


	//   ....[0]....
.L_106:
        /*004c*/ 	.word	0x000000e0


	//   ....[1]....
        /*0050*/ 	.word	0x00000160


	//----- nvinfo : EIATTR_CBANK_PARAM_SIZE
	.align		4
.L_107:
        /*0054*/ 	.byte	0x03, 0x19
        /*0056*/ 	.short	0x0010


	//----- nvinfo : EIATTR_PARAM_CBANK
	.align		4
        /*0058*/ 	.byte	0x04, 0x0a
        /*005a*/ 	.short	(.L_109 - .L_108)
	.align		4
.L_108:
        /*005c*/ 	.word	index@(.nv.constant0._Z24generate_identity_matrixPdii)
        /*0060*/ 	.short	0x0380
        /*0062*/ 	.short	0x0010


	//----- nvinfo : EIATTR_SW_WAR
	.align		4
.L_109:
        /*0064*/ 	.byte	0x04, 0x36
        /*0066*/ 	.short	(.L_111 - .L_110)
.L_110:
        /*0068*/ 	.word	0x00000008
.L_111:


//--------------------- .nv.callgraph             --------------------------
	.section	.nv.callgraph,"",@"SHT_CUDA_CALLGRAPH"
	.align	4
	.sectionentsize	8
	.align		4
        /*0000*/ 	.word	0x00000000
	.align		4
        /*0004*/ 	.word	0xffffffff
	.align		4
        /*0008*/ 	.word	0x00000000
	.align		4
        /*000c*/ 	.word	0xfffffffe
	.align		4
        /*0010*/ 	.word	0x00000000
	.align		4
        /*0014*/ 	.word	0xfffffffd
	.align		4
        /*0018*/ 	.word	0x00000000
	.align		4
        /*001c*/ 	.word	0xfffffffc


//--------------------- .text._Z12clear_columnPdiii --------------------------
	.section	.text._Z12clear_columnPdiii,"ax",@progbits
	.align	128
        .global         _Z12clear_columnPdiii
        .type           _Z12clear_columnPdiii,@function
        .size           _Z12clear_columnPdiii,(.L_x_13 - _Z12clear_columnPdiii)
        .other          _Z12clear_columnPdiii,@"STO_CUDA_ENTRY STV_DEFAULT"
_Z12clear_columnPdiii:
.text._Z12clear_columnPdiii:
[----:B------:R-:W-:Y:S01]  /*0000*/  LDC R1, c[0x0][0x37c] ;  /* 0x0000df00ff017b82 */ /* 0x000fe20000000800 */
[----:B------:R-:W0:Y:S07]  /*0010*/  S2R R3, SR_TID.Y ;  /* 0x0000000000037919 */ /* 0x000e2e0000002200 */
[----:B------:R-:W0:Y:S01]  /*0020*/  S2UR UR4, SR_CTAID.Y ;  /* 0x00000000000479c3 */ /* 0x000e220000002600 */
[----:B------:R-:W1:Y:S01]  /*0030*/  LDCU.64 UR6, c[0x0][0x388] ;  /* 0x00007100ff0677ac */ /* 0x000e620008000a00 */
[----:B------:R-:W2:Y:S06]  /*0040*/  S2R R5, SR_TID.X ;  /* 0x0000000000057919 */ /* 0x000eac0000002100 */
[----:B------:R-:W0:Y:S08]  /*0050*/  LDC R0, c[0x0][0x364] ;  /* 0x0000d900ff007b82 */ /* 0x000e300000000800 */
[----:B------:R-:W2:Y:S08]  /*0060*/  S2UR UR5, SR_CTAID.X ;  /* 0x00000000000579c3 */ /* 0x000eb00000002500 */
[----:B------:R-:W2:Y:S08]  /*0070*/  LDC R2, c[0x0][0x360] ;  /* 0x0000d800ff027b82 */ /* 0x000eb00000000800 */
[----:B------:R-:W3:Y:S01]  /*0080*/  LDC R7, c[0x0][0x390] ;  /* 0x0000e400ff077b82 */ /* 0x000ee20000000800 */
[----:B0-----:R-:W-:-:S05]  /*0090*/  IMAD R0, R0, UR4, R3 ;  /* 0x0000000400007c24 */ /* 0x001fca000f8e0203 */
[----:B-1----:R-:W-:Y:S01]  /*00a0*/  ISETP.GE.AND P0, PT, R0, UR6, PT ;  /* 0x0000000600007c0c */ /* 0x002fe2000bf06270 */
[----:B--2---:R-:W-:-:S05]  /*00b0*/  IMAD R2, R2, UR5, R5 ;  /* 0x0000000502027c24 */ /* 0x004fca000f8e0205 */
[----:B------:R-:W-:-:S04]  /*00c0*/  ISETP.GE.OR P0, PT, R2, UR7, P0 ;  /* 0x0000000702007c0c */ /* 0x000fc80008706670 */
[----:B---3--:R-:W-:-:S04]  /*00d0*/  ISETP.EQ.OR P0, PT, R0, R7, P0 ;  /* 0x000000070000720c */ /* 0x008fc80000702670 */
[----:B------:R-:W-:-:S13]  /*00e0*/  ISETP.NE.OR P0, PT, R2, R7, P0 ;  /* 0x000000070200720c */ /* 0x000fda0000705670 */
[----:B------:R-:W-:Y:S05]  /*00f0*/  @P0 EXIT ;  /* 0x000000000000094d */ /* 0x000fea0003800000 */
[----:B------:R-:W0:Y:S01]  /*0100*/  LDC.64 R2, c[0x0][0x380] ;  /* 0x0000e000ff027b82 */ /* 0x000e220000000a00 */
[----:B------:R-:W1:Y:S01]  /*0110*/  LDCU.64 UR4, c[0x0][0x358] ;  /* 0x00006b00ff0477ac */ /* 0x000e620008000a00 */
[----:B------:R-:W-:-:S04]  /*0120*/  IMAD R5, R0, UR7, R7 ;  /* 0x0000000700057c24 */ /* 0x000fc8000f8e0207 */
[----:B0-----:R-:W-:-:S05]  /*0130*/  IMAD.WIDE R2, R5, 0x8, R2 ;  /* 0x0000000805027825 */ /* 0x001fca00078e0202 */
[----:B-1----:R-:W-:Y:S01]  /*0140*/  STG.E.64 desc[UR4][R2.64], RZ ;  /* 0x000000ff02007986 */ /* 0x002fe2000c101b04 */
[----:B------:R-:W-:Y:S05]  /*0150*/  EXIT ;  /* 0x000000000000794d */ /* 0x000fea0003800000 */
.L_x_0:
[----:B------:R-:W-:-:S00]  /*0160*/  BRA `(.L_x_0) ;  /* 0xfffffffc00fc7947 */ /* 0x000fc0000383ffff */
[----:B------:R-:W-:-:S00]  /*0170*/  NOP ;  /* 0x0000000000007918 */ /* 0x000fc00000000000 */
        /* <DEDUP_REMOVED lines=8> */
.L_x_13:


//--------------------- .text._Z11reduce_rowsPdiii --------------------------
	.section	.text._Z11reduce_rowsPdiii,"ax",@progbits
	.align	128
        .global         _Z11reduce_rowsPdiii
        .type           _Z11reduce_rowsPdiii,@function
        .size           _Z11reduce_rowsPdiii,(.L_x_14 - _Z11reduce_rowsPdiii)
        .other          _Z11reduce_rowsPdiii,@"STO_CUDA_ENTRY STV_DEFAULT"
_Z11reduce_rowsPdiii:
.text._Z11reduce_rowsPdiii:
        /* <DEDUP_REMOVED lines=14> */
[----:B------:R-:W-:-:S13]  /*00e0*/  ISETP.EQ.OR P0, PT, R3, R9, P0 ;  /* 0x000000090300720c */ /* 0x000fda0000702670 */
[----:B------:R-:W-:Y:S05]  /*00f0*/  @P0 EXIT ;  /* 0x000000000000094d */ /* 0x000fea0003800000 */
[----:B------:R-:W0:Y:S01]  /*0100*/  LDC.64 R6, c[0x0][0x380] ;  /* 0x0000e000ff067b82 */ /* 0x000e220000000a00 */
[----:B------:R-:W1:Y:S01]  /*0110*/  LDCU.64 UR4, c[0x0][0x358] ;  /* 0x00006b00ff0477ac */ /* 0x000e620008000a00 */
[C---:B------:R-:W-:Y:S02]  /*0120*/  IMAD R5, R0.reuse, UR7, R9 ;  /* 0x0000000700057c24 */ /* 0x040fe4000f8e0209 */
[--C-:B------:R-:W-:Y:S02]  /*0130*/  IMAD R9, R9, UR7, R3.reuse ;  /* 0x0000000709097c24 */ /* 0x100fe4000f8e0203 */
[----:B------:R-:W-:Y:S02]  /*0140*/  IMAD R11, R0, UR7, R3 ;  /* 0x00000007000b7c24 */ /* 0x000fe4000f8e0203 */
[----:B0-----:R-:W-:-:S04]  /*0150*/  IMAD.WIDE R2, R5, 0x8, R6 ;  /* 0x0000000805027825 */ /* 0x001fc800078e0206 */
[--C-:B------:R-:W-:Y:S02]  /*0160*/  IMAD.WIDE R4, R9, 0x8, R6.reuse ;  /* 0x0000000809047825 */ /* 0x100fe400078e0206 */
[----:B-1----:R-:W2:Y:S02]  /*0170*/  LDG.E.64 R2, desc[UR4][R2.64] ;  /* 0x0000000402027981 */ /* 0x002ea4000c1e1b00 */
[----:B------:R-:W-:Y:S02]  /*0180*/  IMAD.WIDE R6, R11, 0x8, R6 ;  /* 0x000000080b067825 */ /* 0x000fe400078e0206 */
[----:B------:R-:W2:Y:S04]  /*0190*/  LDG.E.64 R4, desc[UR4][R4.64] ;  /* 0x0000000404047981 */ /* 0x000ea8000c1e1b00 */
[----:B------:R-:W2:Y:S02]  /*01a0*/  LDG.E.64 R8, desc[UR4][R6.64] ;  /* 0x0000000406087981 */ /* 0x000ea4000c1e1b00 */
[----:B--2---:R-:W-:-:S07]  /*01b0*/  DFMA R8, -R2, R4, R8 ;  /* 0x000000040208722b */ /* 0x004fce0000000108 */
[----:B------:R-:W-:Y:S01]  /*01c0*/  STG.E.64 desc[UR4][R6.64], R8 ;  /* 0x0000000806007986 */ /* 0x000fe2000c101b04 */
[----:B------:R-:W-:Y:S05]  /*01d0*/  EXIT ;  /* 0x000000000000794d */ /* 0x000fea0003800000 */
.L_x_1:
        /* <DEDUP_REMOVED lines=10> */
.L_x_14:


//--------------------- .text._Z11scale_pivotPdiii --------------------------
	.section	.text._Z11scale_pivotPdiii,"ax",@progbits
	.align	128
        .global         _Z11scale_pivotPdiii
        .type           _Z11scale_pivotPdiii,@function
        .size           _Z11scale_pivotPdiii,(.L_x_15 - _Z11scale_pivotPdiii)
        .other          _Z11scale_pivotPdiii,@"STO_CUDA_ENTRY STV_DEFAULT"
_Z11scale_pivotPdiii:
.text._Z11scale_pivotPdiii:
[----:B------:R-:W-:Y:S01]  /*0000*/  LDC R1, c[0x0][0x37c] ;  /* 0x0000df00ff017b82 */ /* 0x000fe20000000800 */
[----:B------:R-:W0:Y:S07]  /*0010*/  S2R R3, SR_TID.Y ;  /* 0x0000000000037919 */ /* 0x000e2e0000002200 */
[----:B------:R-:W0:Y:S01]  /*0020*/  S2UR UR4, SR_CTAID.Y ;  /* 0x00000000000479c3 */ /* 0x000e220000002600 */
[----:B------:R-:W1:Y:S07]  /*0030*/  S2R R5, SR_TID.X ;  /* 0x0000000000057919 */ /* 0x000e6e0000002100 */
[----:B------:R-:W0:Y:S08]  /*0040*/  LDC R0, c[0x0][0x364] ;  /* 0x0000d900ff007b82 */ /* 0x000e300000000800 */
[----:B------:R-:W1:Y:S08]  /*0050*/  S2UR UR5, SR_CTAID.X ;  /* 0x00000000000579c3 */ /* 0x000e700000002500 */
[----:B------:R-:W1:Y:S08]  /*0060*/  LDC R2, c[0x0][0x360] ;  /* 0x0000d800ff027b82 */ /* 0x000e700000000800 */
[----:B------:R-:W2:Y:S01]  /*0070*/  LDC R7, c[0x0][0x390] ;  /* 0x0000e400ff077b82 */ /* 0x000ea20000000800 */
[----:B0-----:R-:W-:-:S02]  /*0080*/  IMAD R0, R0, UR4, R3 ;  /* 0x0000000400007c24 */ /* 0x001fc4000f8e0203 */
[----:B-1----:R-:W-:-:S03]  /*0090*/  IMAD R3, R2, UR5, R5 ;  /* 0x0000000502037c24 */ /* 0x002fc6000f8e0205 */
[----:B--2---:R-:W-:-:S04]  /*00a0*/  ISETP.NE.AND P0, PT, R0, R7, PT ;  /* 0x000000070000720c */ /* 0x004fc80003f05270 */
[----:B------:R-:W-:-:S13]  /*00b0*/  ISETP.NE.OR P0, PT, R0, R3, P0 ;  /* 0x000000030000720c */ /* 0x000fda0000705670 */
[----:B------:R-:W-:Y:S05]  /*00c0*/  @P0 EXIT ;  /* 0x000000000000094d */ /* 0x000fea0003800000 */
[----:B------:R-:W0:Y:S01]  /*00d0*/  LDC R0, c[0x0][0x38c] ;  /* 0x0000e300ff007b82 */ /* 0x000e220000000800 */
[----:B------:R-:W1:Y:S01]  /*00e0*/  LDCU.64 UR4, c[0x0][0x358] ;  /* 0x00006b00ff0477ac */ /* 0x000e620008000a00 */
[----:B------:R-:W-:Y:S01]  /*00f0*/  HFMA2 R4, -RZ, RZ, 0, 0 ;  /* 0x00000000ff047431 */ /* 0x000fe200000001ff */
[----:B------:R-:W-:-:S05]  /*0100*/  MOV R5, 0x3ff00000 ;  /* 0x3ff0000000057802 */ /* 0x000fca0000000f00 */
[----:B------:R-:W2:Y:S01]  /*0110*/  LDC.64 R2, c[0x0][0x380] ;  /* 0x0000e000ff027b82 */ /* 0x000ea20000000a00 */
[----:B0-----:R-:W-:-:S04]  /*0120*/  IMAD R7, R7, R0, R7 ;  /* 0x0000000007077224 */ /* 0x001fc800078e0207 */
[----:B--2---:R-:W-:-:S05]  /*0130*/  IMAD.WIDE R2, R7, 0x8, R2 ;  /* 0x0000000807027825 */ /* 0x004fca00078e0202 */
[----:B-1----:R-:W-:Y:S01]  /*0140*/  STG.E.64 desc[UR4][R2.64], R4 ;  /* 0x0000000402007986 */ /* 0x002fe2000c101b04 */
[----:B------:R-:W-:Y:S05]  /*0150*/  EXIT ;  /* 0x000000000000794d */ /* 0x000fea0003800000 */
.L_x_2:
        /* <DEDUP_REMOVED lines=10> */
.L_x_15:


//--------------------- .text._Z9scale_rowPdiii   --------------------------
	.section	.text._Z9scale_rowPdiii,"ax",@progbits
	.align	128
        .global         _Z9scale_rowPdiii
        .type           _Z9scale_rowPdiii,@function
        .size           _Z9scale_rowPdiii,(.L_x_12 - _Z9scale_rowPdiii)
        .other          _Z9scale_rowPdiii,@"STO_CUDA_ENTRY STV_DEFAULT"
_Z9scale_rowPdiii:
.text._Z9scale_rowPdiii:
        /* <DEDUP_REMOVED lines=8> */
[----:B0-----:R-:W-:-:S07]  /*0080*/  IMAD R0, R0, UR4, R3 ;  /* 0x0000000400007c24 */ /* 0x001fce000f8e0203 */
[----:B------:R-:W0:Y:S01]  /*0090*/  LDC R9, c[0x0][0x38c] ;  /* 0x0000e300ff097b82 */ /* 0x000e220000000800 */
[----:B-1----:R-:W-:Y:S01]  /*00a0*/  IMAD R3, R2, UR5, R5 ;  /* 0x0000000502037c24 */ /* 0x002fe2000f8e0205 */
[----:B--2---:R-:W-:-:S04]  /*00b0*/  ISETP.NE.AND P0, PT, R0, R8, PT ;  /* 0x000000080000720c */ /* 0x004fc80003f05270 */
[----:B0-----:R-:W-:-:S04]  /*00c0*/  ISETP.GE.OR P0, PT, R3, R9, P0 ;  /* 0x000000090300720c */ /* 0x001fc80000706670 */
[----:B------:R-:W-:-:S13]  /*00d0*/  ISETP.EQ.OR P0, PT, R0, R3, P0 ;  /* 0x000000030000720c */ /* 0x000fda0000702670 */
[----:B------:R-:W-:Y:S05]  /*00e0*/  @P0 EXIT ;  /* 0x000000000000094d */ /* 0x000fea0003800000 */
[----:B------:R-:W0:Y:S01]  /*00f0*/  LDC.64 R6, c[0x0][0x380] ;  /* 0x0000e000ff067b82 */ /* 0x000e220000000a00 */
[----:B------:R-:W1:Y:S01]  /*0100*/  LDCU.64 UR4, c[0x0][0x358] ;  /* 0x00006b00ff0477ac */ /* 0x000e620008000a00 */
[----:B------:R-:W-:-:S05]  /*0110*/  IMAD R0, R8, R9, R8 ;  /* 0x0000000908007224 */ /* 0x000fca00078e0208 */
[----:B------:R-:W-:Y:S01]  /*0120*/  SHF.R.S32.HI R2, RZ, 0x1f, R0 ;  /* 0x0000001fff027819 */ /* 0x000fe20000011400 */
[----:B------:R-:W2:Y:S01]  /*0130*/  LDC.64 R4, c[0x0][0x380] ;  /* 0x0000e000ff047b82 */ /* 0x000ea20000000a00 */
[----:B0-----:R-:W-:-:S04]  /*0140*/  LEA R6, P0, R0, R6, 0x3 ;  /* 0x0000000600067211 */ /* 0x001fc800078018ff */
[----:B------:R-:W-:-:S06]  /*0150*/  LEA.HI.X R7, R0, R7, R2, 0x3, P0 ;  /* 0x0000000700077211 */ /* 0x000fcc00000f1c02 */
[----:B-1----:R-:W3:Y:S01]  /*0160*/  LDG.E.64 R6, desc[UR4][R6.64] ;  /* 0x0000000406067981 */ /* 0x002ee2000c1e1b00 */
[----:B------:R-:W-:-:S04]  /*0170*/  IMAD R3, R8, R9, R3 ;  /* 0x0000000908037224 */ /* 0x000fc800078e0203 */
[----:B--2---:R-:W-:-:S05]  /*0180*/  IMAD.WIDE R4, R3, 0x8, R4 ;  /* 0x0000000803047825 */ /* 0x004fca00078e0204 */
[----:B------:R-:W2:Y:S01]  /*0190*/  LDG.E.64 R8, desc[UR4][R4.64] ;  /* 0x0000000404087981 */ /* 0x000ea2000c1e1b00 */
[----:B------:R-:W-:Y:S01]  /*01a0*/  IMAD.MOV.U32 R2, RZ, RZ, 0x1 ;  /* 0x00000001ff027424 */ /* 0x000fe200078e00ff */
[----:B------:R-:W-:Y:S01]  /*01b0*/  BSSY.RECONVERGENT B0, `(.L_x_3) ;  /* 0x0000012000007945 */ /* 0x000fe20003800200 */
[----:B---3--:R-:W0:Y:S01]  /*01c0*/  MUFU.RCP64H R3, R7 ;  /* 0x0000000700037308 */ /* 0x008e220000001800 */
[----:B--2---:R-:W-:-:S03]  /*01d0*/  FSETP.GEU.AND P1, PT, |R9|, 6.5827683646048100446e-37, PT ;  /* 0x036000000900780b */ /* 0x004fc60003f2e200 */
[----:B0-----:R-:W-:-:S08]  /*01e0*/  DFMA R10, -R6, R2, 1 ;  /* 0x3ff00000060a742b */ /* 0x001fd00000000102 */
[----:B------:R-:W-:-:S08]  /*01f0*/  DFMA R10, R10, R10, R10 ;  /* 0x0000000a0a0a722b */ /* 0x000fd0000000000a */
[----:B------:R-:W-:-:S08]  /*0200*/  DFMA R10, R2, R10, R2 ;  /* 0x0000000a020a722b */ /* 0x000fd00000000002 */
[----:B------:R-:W-:-:S08]  /*0210*/  DFMA R2, -R6, R10, 1 ;  /* 0x3ff000000602742b */ /* 0x000fd0000000010a */
[----:B------:R-:W-:-:S08]  /*0220*/  DFMA R2, R10, R2, R10 ;  /* 0x000000020a02722b */ /* 0x000fd0000000000a */
[----:B------:R-:W-:-:S08]  /*0230*/  DMUL R10, R8, R2 ;  /* 0x00000002080a7228 */ /* 0x000fd00000000000 */
[----:B------:R-:W-:-:S08]  /*0240*/  DFMA R12, -R6, R10, R8 ;  /* 0x0000000a060c722b */ /* 0x000fd00000000108 */
[----:B------:R-:W-:-:S10]  /*0250*/  DFMA R2, R2, R12, R10 ;  /* 0x0000000c0202722b */ /* 0x000fd4000000000a */
[----:B------:R-:W-:-:S05]  /*0260*/  FFMA R0, RZ, R7, R3 ;  /* 0x00000007ff007223 */ /* 0x000fca0000000003 */
[----:B------:R-:W-:-:S13]  /*0270*/  FSETP.GT.AND P0, PT, |R0|, 1.469367938527859385e-39, PT ;  /* 0x001000000000780b */ /* 0x000fda0003f04200 */
[----:B------:R-:W-:Y:S05]  /*0280*/  @P0 BRA P1, `(.L_x_4) ;  /* 0x0000000000100947 */ /* 0x000fea0000800000 */
[----:B------:R-:W-:-:S07]  /*0290*/  MOV R0, 0x2b0 ;  /* 0x000002b000007802 */ /* 0x000fce0000000f00 */
[----:B------:R-:W-:Y:S05]  /*02a0*/  CALL.REL.NOINC `($__internal_0_$__cuda_sm20_div_rn_f64_full) ;  /* 0x0000000000147944 */ /* 0x000fea0003c00000 */
[----:B------:R-:W-:Y:S02]  /*02b0*/  IMAD.MOV.U32 R2, RZ, RZ, R12 ;  /* 0x000000ffff027224 */ /* 0x000fe400078e000c */
[----:B------:R-:W-:-:S07]  /*02c0*/  IMAD.MOV.U32 R3, RZ, RZ, R13 ;  /* 0x000000ffff037224 */ /* 0x000fce00078e000d */
.L_x_4:
[----:B------:R-:W-:Y:S05]  /*02d0*/  BSYNC.RECONVERGENT B0 ;  /* 0x0000000000007941 */ /* 0x000fea0003800200 */
.L_x_3:
[----:B------:R-:W-:Y:S01]  /*02e0*/  STG.E.64 desc[UR4][R4.64], R2 ;  /* 0x0000000204007986 */ /* 0x000fe2000c101b04 */
[----:B------:R-:W-:Y:S05]  /*02f0*/  EXIT ;  /* 0x000000000000794d */ /* 0x000fea0003800000 */
        .weak           $__internal_0_$__cuda_sm20_div_rn_f64_full
        .type           $__internal_0_$__cuda_sm20_div_rn_f64_full,@function
        .size           $__internal_0_$__cuda_sm20_div_rn_f64_full,(.L_x_12 - $__internal_0_$__cuda_sm20_div_rn_f64_full)
$__internal_0_$__cuda_sm20_div_rn_f64_full:
[C---:B------:R-:W-:Y:S01]  /*0300*/  FSETP.GEU.AND P0, PT, |R7|.reuse, 1.469367938527859385e-39, PT ;  /* 0x001000000700780b */ /* 0x040fe20003f0e200 */
[----:B------:R-:W-:Y:S01]  /*0310*/  IMAD.MOV.U32 R16, RZ, RZ, 0x1 ;  /* 0x00000001ff107424 */ /* 0x000fe200078e00ff */
[----:B------:R-:W-:Y:S01]  /*0320*/  LOP3.LUT R2, R7, 0x800fffff, RZ, 0xc0, !PT ;  /* 0x800fffff07027812 */ /* 0x000fe200078ec0ff */
[----:B------:R-:W-:Y:S01]  /*0330*/  BSSY.RECONVERGENT B1, `(.L_x_5) ;  /* 0x0000055000017945 */ /* 0x000fe20003800200 */
[C---:B------:R-:W-:Y:S02]  /*0340*/  FSETP.GEU.AND P2, PT, |R9|.reuse, 1.469367938527859385e-39, PT ;  /* 0x001000000900780b */ /* 0x040fe40003f4e200 */
[----:B------:R-:W-:Y:S01]  /*0350*/  LOP3.LUT R3, R2, 0x3ff00000, RZ, 0xfc, !PT ;  /* 0x3ff0000002037812 */ /* 0x000fe200078efcff */
[----:B------:R-:W-:Y:S01]  /*0360*/  IMAD.MOV.U32 R2, RZ, RZ, R6 ;  /* 0x000000ffff027224 */ /* 0x000fe200078e0006 */
[----:B------:R-:W-:Y:S02]  /*0370*/  LOP3.LUT R12, R9, 0x7ff00000, RZ, 0xc0, !PT ;  /* 0x7ff00000090c7812 */ /* 0x000fe400078ec0ff */
[----:B------:R-:W-:-:S03]  /*0380*/  LOP3.LUT R15, R7, 0x7ff00000, RZ, 0xc0, !PT ;  /* 0x7ff00000070f7812 */ /* 0x000fc600078ec0ff */
[----:B------:R-:W-:Y:S01]  /*0390*/  @!P0 DMUL R2, R6, 8.98846567431157953865e+307 ;  /* 0x7fe0000006028828 */ /* 0x000fe20000000000 */
[----:B------:R-:W-:-:S03]  /*03a0*/  ISETP.GE.U32.AND P1, PT, R12, R15, PT ;  /* 0x0000000f0c00720c */ /* 0x000fc60003f26070 */
[----:B------:R-:W-:Y:S01]  /*03b0*/  @!P2 LOP3.LUT R13, R7, 0x7ff00000, RZ, 0xc0, !PT ;  /* 0x7ff00000070da812 */ /* 0x000fe200078ec0ff */
[----:B------:R-:W-:Y:S01]  /*03c0*/  @!P2 IMAD.MOV.U32 R18, RZ, RZ, RZ ;  /* 0x000000ffff12a224 */ /* 0x000fe200078e00ff */
[----:B------:R-:W0:Y:S02]  /*03d0*/  MUFU.RCP64H R17, R3 ;  /* 0x0000000300117308 */ /* 0x000e240000001800 */
[----:B------:R-:W-:Y:S01]  /*03e0*/  @!P2 ISETP.GE.U32.AND P3, PT, R12, R13, PT ;  /* 0x0000000d0c00a20c */ /* 0x000fe20003f66070 */
[----:B------:R-:W-:-:S05]  /*03f0*/  IMAD.MOV.U32 R13, RZ, RZ, 0x1ca00000 ;  /* 0x1ca00000ff0d7424 */ /* 0x000fca00078e00ff */
[----:B------:R-:W-:-:S04]  /*0400*/  @!P2 SEL R19, R13, 0x63400000, !P3 ;  /* 0x634000000d13a807 */ /* 0x000fc80005800000 */
[----:B------:R-:W-:-:S04]  /*0410*/  @!P2 LOP3.LUT R19, R19, 0x80000000, R9, 0xf8, !PT ;  /* 0x800000001313a812 */ /* 0x000fc800078ef809 */
[----:B------:R-:W-:Y:S01]  /*0420*/  @!P2 LOP3.LUT R19, R19, 0x100000, RZ, 0xfc, !PT ;  /* 0x001000001313a812 */ /* 0x000fe200078efcff */
[----:B0-----:R-:W-:-:S08]  /*0430*/  DFMA R10, R16, -R2, 1 ;  /* 0x3ff00000100a742b */ /* 0x001fd00000000802 */
[----:B------:R-:W-:-:S08]  /*0440*/  DFMA R10, R10, R10, R10 ;  /* 0x0000000a0a0a722b */ /* 0x000fd0000000000a */
[----:B------:R-:W-:Y:S01]  /*0450*/  DFMA R16, R16, R10, R16 ;  /* 0x0000000a1010722b */ /* 0x000fe20000000010 */
[----:B------:R-:W-:Y:S01]  /*0460*/  SEL R11, R13, 0x63400000, !P1 ;  /* 0x634000000d0b7807 */ /* 0x000fe20004800000 */
[----:B------:R-:W-:-:S03]  /*0470*/  IMAD.MOV.U32 R10, RZ, RZ, R8 ;  /* 0x000000ffff0a7224 */ /* 0x000fc600078e0008 */
[----:B------:R-:W-:-:S03]  /*0480*/  LOP3.LUT R11, R11, 0x800fffff, R9, 0xf8, !PT ;  /* 0x800fffff0b0b7812 */ /* 0x000fc600078ef809 */
[----:B------:R-:W-:-:S03]  /*0490*/  DFMA R20, R16, -R2, 1 ;  /* 0x3ff000001014742b */ /* 0x000fc60000000802 */
[----:B------:R-:W-:-:S05]  /*04a0*/  @!P2 DFMA R10, R10, 2, -R18 ;  /* 0x400000000a0aa82b */ /* 0x000fca0000000812 */
[----:B------:R-:W-:Y:S01]  /*04b0*/  DFMA R16, R16, R20, R16 ;  /* 0x000000141010722b */ /* 0x000fe20000000010 */
[----:B------:R-:W-:Y:S02]  /*04c0*/  IMAD.MOV.U32 R21, RZ, RZ, R12 ;  /* 0x000000ffff157224 */ /* 0x000fe400078e000c */
[----:B------:R-:W-:Y:S01]  /*04d0*/  IMAD.MOV.U32 R20, RZ, RZ, R15 ;  /* 0x000000ffff147224 */ /* 0x000fe200078e000f */
[----:B------:R-:W-:Y:S02]  /*04e0*/  @!P0 LOP3.LUT R20, R3, 0x7ff00000, RZ, 0xc0, !PT ;  /* 0x7ff0000003148812 */ /* 0x000fe400078ec0ff */
[----:B------:R-:W-:Y:S02]  /*04f0*/  @!P2 LOP3.LUT R21, R11, 0x7ff00000, RZ, 0xc0, !PT ;  /* 0x7ff000000b15a812 */ /* 0x000fe400078ec0ff */
[----:B------:R-:W-:Y:S01]  /*0500*/  DMUL R18, R16, R10 ;  /* 0x0000000a10127228 */ /* 0x000fe20000000000 */
[----:B------:R-:W-:Y:S02]  /*0510*/  VIADD R23, R20, 0xffffffff ;  /* 0xffffffff14177836 */ /* 0x000fe40000000000 */
[----:B------:R-:W-:-:S05]  /*0520*/  VIADD R22, R21, 0xffffffff ;  /* 0xffffffff15167836 */ /* 0x000fca0000000000 */
[----:B------:R-:W-:Y:S01]  /*0530*/  DFMA R14, R18, -R2, R10 ;  /* 0x80000002120e722b */ /* 0x000fe2000000000a */
[----:B------:R-:W-:-:S04]  /*0540*/  ISETP.GT.U32.AND P0, PT, R22, 0x7feffffe, PT ;  /* 0x7feffffe1600780c */ /* 0x000fc80003f04070 */
[----:B------:R-:W-:-:S03]  /*0550*/  ISETP.GT.U32.OR P0, PT, R23, 0x7feffffe, P0 ;  /* 0x7feffffe1700780c */ /* 0x000fc60000704470 */
[----:B------:R-:W-:-:S10]  /*0560*/  DFMA R14, R16, R14, R18 ;  /* 0x0000000e100e722b */ /* 0x000fd40000000012 */
[----:B------:R-:W-:Y:S05]  /*0570*/  @P0 BRA `(.L_x_6) ;  /* 0x00000000006c0947 */ /* 0x000fea0003800000 */
[----:B------:R-:W-:-:S04]  /*0580*/  LOP3.LUT R9, R7, 0x7ff00000, RZ, 0xc0, !PT ;  /* 0x7ff0000007097812 */ /* 0x000fc800078ec0ff */
[CC--:B------:R-:W-:Y:S02]  /*0590*/  VIADDMNMX R8, R12.reuse, -R9.reuse, 0xb9600000, !PT ;  /* 0xb96000000c087446 */ /* 0x0c0fe40007800909 */
[----:B------:R-:W-:Y:S02]  /*05a0*/  ISETP.GE.U32.AND P0, PT, R12, R9, PT ;  /* 0x000000090c00720c */ /* 0x000fe40003f06070 */
[----:B------:R-:W-:Y:S02]  /*05b0*/  VIMNMX R8, PT, PT, R8, 0x46a00000, PT ;  /* 0x46a0000008087848 */ /* 0x000fe40003fe0100 */
[----:B------:R-:W-:-:S05]  /*05c0*/  SEL R13, R13, 0x63400000, !P0 ;  /* 0x634000000d0d7807 */ /* 0x000fca0004000000 */
[----:B------:R-:W-:Y:S02]  /*05d0*/  IMAD.IADD R16, R8, 0x1, -R13 ;  /* 0x0000000108107824 */ /* 0x000fe400078e0a0d */
[----:B------:R-:W-:Y:S02]  /*05e0*/  IMAD.MOV.U32 R8, RZ, RZ, RZ ;  /* 0x000000ffff087224 */ /* 0x000fe400078e00ff */
[----:B------:R-:W-:-:S06]  /*05f0*/  VIADD R9, R16, 0x7fe00000 ;  /* 0x7fe0000010097836 */ /* 0x000fcc0000000000 */
[----:B------:R-:W-:-:S10]  /*0600*/  DMUL R12, R14, R8 ;  /* 0x000000080e0c7228 */ /* 0x000fd40000000000 */
[----:B------:R-:W-:-:S13]  /*0610*/  FSETP.GTU.AND P0, PT, |R13|, 1.469367938527859385e-39, PT ;  /* 0x001000000d00780b */ /* 0x000fda0003f0c200 */
[----:B------:R-:W-:Y:S05]  /*0620*/  @P0 BRA `(.L_x_7) ;  /* 0x0000000000940947 */ /* 0x000fea0003800000 */
[----:B------:R-:W-:Y:S01]  /*0630*/  DFMA R2, R14, -R2, R10 ;  /* 0x800000020e02722b */ /* 0x000fe2000000000a */
[----:B------:R-:W-:-:S09]  /*0640*/  IMAD.MOV.U32 R8, RZ, RZ, RZ ;  /* 0x000000ffff087224 */ /* 0x000fd200078e00ff */
[C---:B------:R-:W-:Y:S02]  /*0650*/  FSETP.NEU.AND P0, PT, R3.reuse, RZ, PT ;  /* 0x000000ff0300720b */ /* 0x040fe40003f0d000 */
[----:B------:R-:W-:-:S04]  /*0660*/  LOP3.LUT R7, R3, 0x80000000, R7, 0x48, !PT ;  /* 0x8000000003077812 */ /* 0x000fc800078e4807 */
[----:B------:R-:W-:-:S07]  /*0670*/  LOP3.LUT R9, R7, R9, RZ, 0xfc, !PT ;  /* 0x0000000907097212 */ /* 0x000fce00078efcff */
[----:B------:R-:W-:Y:S05]  /*0680*/  @!P0 BRA `(.L_x_7) ;  /* 0x00000000007c8947 */ /* 0x000fea0003800000 */
[----:B------:R-:W-:Y:S01]  /*0690*/  IMAD.MOV R3, RZ, RZ, -R16 ;  /* 0x000000ffff037224 */ /* 0x000fe200078e0a10 */
[----:B------:R-:W-:Y:S01]  /*06a0*/  DMUL.RP R8, R14, R8 ;  /* 0x000000080e087228 */ /* 0x000fe20000008000 */
[----:B------:R-:W-:-:S06]  /*06b0*/  IMAD.MOV.U32 R2, RZ, RZ, RZ ;  /* 0x000000ffff027224 */ /* 0x000fcc00078e00ff */
[----:B------:R-:W-:-:S03]  /*06c0*/  DFMA R2, R12, -R2, R14 ;  /* 0x800000020c02722b */ /* 0x000fc6000000000e */
[----:B------:R-:W-:-:S03]  /*06d0*/  LOP3.LUT R7, R9, R7, RZ, 0x3c, !PT ;  /* 0x0000000709077212 */ /* 0x000fc600078e3cff */
[----:B------:R-:W-:-:S04]  /*06e0*/  IADD3 R2, PT, PT, -R16, -0x43300000, RZ ;  /* 0xbcd0000010027810 */ /* 0x000fc80007ffe1ff */
[----:B------:R-:W-:-:S04]  /*06f0*/  FSETP.NEU.AND P0, PT, |R3|, R2, PT ;  /* 0x000000020300720b */ /* 0x000fc80003f0d200 */
[----:B------:R-:W-:Y:S02]  /*0700*/  FSEL R12, R8, R12, !P0 ;  /* 0x0000000c080c7208 */ /* 0x000fe40004000000 */
[----:B------:R-:W-:Y:S01]  /*0710*/  FSEL R13, R7, R13, !P0 ;  /* 0x0000000d070d7208 */ /* 0x000fe20004000000 */
[----:B------:R-:W-:Y:S06]  /*0720*/  BRA `(.L_x_7) ;  /* 0x0000000000547947 */ /* 0x000fec0003800000 */
.L_x_6:
[----:B------:R-:W-:-:S14]  /*0730*/  DSETP.NAN.AND P0, PT, R8, R8, PT ;  /* 0x000000080800722a */ /* 0x000fdc0003f08000 */
[----:B------:R-:W-:Y:S05]  /*0740*/  @P0 BRA `(.L_x_8) ;  /* 0x0000000000440947 */ /* 0x000fea0003800000 */
[----:B------:R-:W-:-:S14]  /*0750*/  DSETP.NAN.AND P0, PT, R6, R6, PT ;  /* 0x000000060600722a */ /* 0x000fdc0003f08000 */
[----:B------:R-:W-:Y:S05]  /*0760*/  @P0 BRA `(.L_x_9) ;  /* 0x0000000000300947 */ /* 0x000fea0003800000 */
[----:B------:R-:W-:Y:S01]  /*0770*/  ISETP.NE.AND P0, PT, R21, R20, PT ;  /* 0x000000141500720c */ /* 0x000fe20003f05270 */
[----:B------:R-:W-:Y:S02]  /*0780*/  IMAD.MOV.U32 R12, RZ, RZ, 0x0 ;  /* 0x00000000ff0c7424 */ /* 0x000fe400078e00ff */
[----:B------:R-:W-:-:S10]  /*0790*/  IMAD.MOV.U32 R13, RZ, RZ, -0x80000 ;  /* 0xfff80000ff0d7424 */ /* 0x000fd400078e00ff */
[----:B------:R-:W-:Y:S05]  /*07a0*/  @!P0 BRA `(.L_x_7) ;  /* 0x0000000000348947 */ /* 0x000fea0003800000 */
[----:B------:R-:W-:Y:S02]  /*07b0*/  ISETP.NE.AND P0, PT, R21, 0x7ff00000, PT ;  /* 0x7ff000001500780c */ /* 0x000fe40003f05270 */
[----:B------:R-:W-:Y:S02]  /*07c0*/  LOP3.LUT R13, R9, 0x80000000, R7, 0x48, !PT ;  /* 0x80000000090d7812 */ /* 0x000fe400078e4807 */
[----:B------:R-:W-:-:S13]  /*07d0*/  ISETP.EQ.OR P0, PT, R20, RZ, !P0 ;  /* 0x000000ff1400720c */ /* 0x000fda0004702670 */
[----:B------:R-:W-:Y:S01]  /*07e0*/  @P0 LOP3.LUT R2, R13, 0x7ff00000, RZ, 0xfc, !PT ;  /* 0x7ff000000d020812 */ /* 0x000fe200078efcff */
[----:B------:R-:W-:Y:S02]  /*07f0*/  @!P0 IMAD.MOV.U32 R12, RZ, RZ, RZ ;  /* 0x000000ffff0c8224 */ /* 0x000fe400078e00ff */
[----:B------:R-:W-:Y:S02]  /*0800*/  @P0 IMAD.MOV.U32 R12, RZ, RZ, RZ ;  /* 0x000000ffff0c0224 */ /* 0x000fe400078e00ff */
[----:B------:R-:W-:Y:S01]  /*0810*/  @P0 IMAD.MOV.U32 R13, RZ, RZ, R2 ;  /* 0x000000ffff0d0224 */ /* 0x000fe200078e0002 */
[----:B------:R-:W-:Y:S06]  /*0820*/  BRA `(.L_x_7) ;  /* 0x0000000000147947 */ /* 0x000fec0003800000 */
.L_x_9:
[----:B------:R-:W-:Y:S01]  /*0830*/  LOP3.LUT R13, R7, 0x80000, RZ, 0xfc, !PT ;  /* 0x00080000070d7812 */ /* 0x000fe200078efcff */
[----:B------:R-:W-:Y:S01]  /*0840*/  IMAD.MOV.U32 R12, RZ, RZ, R6 ;  /* 0x000000ffff0c7224 */ /* 0x000fe200078e0006 */
[----:B------:R-:W-:Y:S06]  /*0850*/  BRA `(.L_x_7) ;  /* 0x0000000000087947 */ /* 0x000fec0003800000 */
.L_x_8:
[----:B------:R-:W-:Y:S01]  /*0860*/  LOP3.LUT R13, R9, 0x80000, RZ, 0xfc, !PT ;  /* 0x00080000090d7812 */ /* 0x000fe200078efcff */
[----:B------:R-:W-:-:S07]  /*0870*/  IMAD.MOV.U32 R12, RZ, RZ, R8 ;  /* 0x000000ffff0c7224 */ /* 0x000fce00078e0008 */
.L_x_7:
[----:B------:R-:W-:Y:S05]  /*0880*/  BSYNC.RECONVERGENT B1 ;  /* 0x0000000000017941 */ /* 0x000fea0003800200 */
.L_x_5:
[----:B------:R-:W-:Y:S02]  /*0890*/  IMAD.MOV.U32 R2, RZ, RZ, R0 ;  /* 0x000000ffff027224 */ /* 0x000fe400078e0000 */
[----:B------:R-:W-:-:S04]  /*08a0*/  IMAD.MOV.U32 R3, RZ, RZ, 0x0 ;  /* 0x00000000ff037424 */ /* 0x000fc800078e00ff */
[----:B------:R-:W-:Y:S05]  /*08b0*/  RET.REL.NODEC R2 `(_Z9scale_rowPdiii) ;  /* 0xfffffff402d07950 */ /* 0x000fea0003c3ffff */
.L_x_10:
        /* <DEDUP_REMOVED lines=12> */
.L_x_12:


//--------------------- .text._Z24generate_identity_matrixPdii --------------------------
	.section	.text._Z24generate_identity_matrixPdii,"ax",@progbits
	.align	128
        .global         _Z24generate_identity_matrixPdii
        .type           _Z24generate_identity_matrixPdii,@function
        .size           _Z24generate_identity_matrixPdii,(.L_x_17 - _Z24generate_identity_matrixPdii)
        .other          _Z24generate_identity_matrixPdii,@"STO_CUDA_ENTRY STV_DEFAULT"
_Z24generate_identity_matrixPdii:
.text._Z24generate_identity_matrixPdii:
[----:B------:R-:W-:Y:S01]  /*0000*/  LDC R1, c[0x0][0x37c] ;  /* 0x0000df00ff017b82 */ /* 0x000fe20000000800 */
[----:B------:R-:W0:Y:S07]  /*0010*/  S2R R2, SR_TID.X ;  /* 0x0000000000027919 */ /* 0x000e2e0000002100 */
[----:B------:R-:W1:Y:S01]  /*0020*/  LDC R0, c[0x0][0x364] ;  /* 0x0000d900ff007b82 */ /* 0x000e620000000800 */
[----:B------:R-:W2:Y:S01]  /*0030*/  LDCU.64 UR6, c[0x0][0x388] ;  /* 0x00007100ff0677ac */ /* 0x000ea20008000a00 */
[----:B------:R-:W1:Y:S06]  /*0040*/  S2R R3, SR_TID.Y ;  /* 0x0000000000037919 */ /* 0x000e6c0000002200 */
[----:B------:R-:W0:Y:S08]  /*0050*/  S2UR UR5, SR_CTAID.X ;  /* 0x00000000000579c3 */ /* 0x000e300000002500 */
[----:B------:R-:W0:Y:S08]  /*0060*/  LDC R5, c[0x0][0x360] ;  /* 0x0000d800ff057b82 */ /* 0x000e300000000800 */
[----:B------:R-:W1:Y:S01]  /*0070*/  S2UR UR4, SR_CTAID.Y ;  /* 0x00000000000479c3 */ /* 0x000e620000002600 */
[----:B0-----:R-:W-:-:S05]  /*0080*/  IMAD R5, R5, UR5, R2 ;  /* 0x0000000505057c24 */ /* 0x001fca000f8e0202 */
[C---:B--2---:R-:W-:Y:S01]  /*0090*/  ISETP.GE.AND P0, PT, R5.reuse, UR7, PT ;  /* 0x0000000705007c0c */ /* 0x044fe2000bf06270 */
[----:B-1----:R-:W-:Y:S01]  /*00a0*/  IMAD R0, R0, UR4, R3 ;  /* 0x0000000400007c24 */ /* 0x002fe2000f8e0203 */
[----:B------:R-:W-:-:S04]  /*00b0*/  IADD3 R3, PT, PT, R5, -UR6, RZ ;  /* 0x8000000605037c10 */ /* 0x000fc8000fffe0ff */
[----:B------:R-:W-:-:S04]  /*00c0*/  ISETP.GE.OR P0, PT, R0, UR6, P0 ;  /* 0x0000000600007c0c */ /* 0x000fc80008706670 */
[----:B------:R-:W-:-:S13]  /*00d0*/  ISETP.NE.OR P0, PT, R0, R3, P0 ;  /* 0x000000030000720c */ /* 0x000fda0000705670 */
[----:B------:R-:W-:Y:S05]  /*00e0*/  @P0 EXIT ;  /* 0x000000000000094d */ /* 0x000fea0003800000 */
[----:B------:R-:W0:Y:S01]  /*00f0*/  LDC.64 R2, c[0x0][0x380] ;  /* 0x0000e000ff027b82 */ /* 0x000e220000000a00 */
[----:B------:R-:W1:Y:S01]  /*0100*/  LDCU.64 UR4, c[0x0][0x358] ;  /* 0x00006b00ff0477ac */ /* 0x000e620008000a00 */
[----:B------:R-:W-:Y:S02]  /*0110*/  IMAD R7, R0, UR7, R5 ;  /* 0x0000000700077c24 */ /* 0x000fe4000f8e0205 */
[----:B------:R-:W-:Y:S01]  /*0120*/  HFMA2 R4, -RZ, RZ, 0, 0 ;  /* 0x00000000ff047431 */ /* 0x000fe200000001ff */
[----:B------:R-:W-:Y:S01]  /*0130*/  MOV R5, 0x3ff00000 ;  /* 0x3ff0000000057802 */ /* 0x000fe20000000f00 */
[----:B0-----:R-:W-:-:S05]  /*0140*/  IMAD.WIDE R2, R7, 0x8, R2 ;  /* 0x0000000807027825 */ /* 0x001fca00078e0202 */
[----:B-1----:R-:W-:Y:S01]  /*0150*/  STG.E.64 desc[UR4][R2.64], R4 ;  /* 0x0000000402007986 */ /* 0x002fe2000c101b04 */
[----:B------:R-:W-:Y:S05]  /*0160*/  EXIT ;  /* 0x000000000000794d */ /* 0x000fea0003800000 */
.L_x_11:
        /* <DEDUP_REMOVED lines=9> */
.L_x_17:


//--------------------- .nv.shared.reserved.0     --------------------------
	.section	.nv.shared.reserved.0,"aw",@nobits
	.weak		__nv_reservedSMEM_offset_0_alias
	.size		__nv_reservedSMEM_offset_0_alias, 0, 64
	.other		__nv_reservedSMEM_offset_0_alias,@"STO_CUDA_RESERVED_SHARED STV_DEFAULT"
__nv_reservedSMEM_offset_0_alias:
	.zero		0
	.zero		64


//--------------------- .nv.constant0._Z12clear_columnPdiii --------------------------
	.section	.nv.constant0._Z12clear_columnPdiii,"a",@progbits
	.sectionflags	@""
	.align	4
.nv.constant0._Z12clear_columnPdiii:
	.zero		916


//--------------------- .nv.constant0._Z11reduce_rowsPdiii --------------------------
	.section	.nv.constant0._Z11reduce_rowsPdiii,"a",@progbits
	.sectionflags	@""
	.align	4
.nv.constant0._Z11reduce_rowsPdiii:
	.zero		916


//--------------------- .nv.constant0._Z11scale_pivotPdiii --------------------------
	.section	.nv.constant0._Z11scale_pivotPdiii,"a",@progbits
	.sectionflags	@""
	.align	4
.nv.constant0._Z11scale_pivotPdiii:
	.zero		916


//--------------------- .nv.constant0._Z9scale_rowPdiii --------------------------
	.section	.nv.constant0._Z9scale_rowPdiii,"a",@progbits
	.sectionflags	@""
	.align	4
.nv.constant0._Z9scale_rowPdiii:
	.zero		916


//--------------------- .nv.constant0._Z24generate_identity_matrixPdii --------------------------
	.section	.nv.constant0._Z24generate_identity_matrixPdii,"a",@progbits
	.sectionflags	@""
	.align	4
.nv.constant0._Z24generate_identity_matrixPdii:
	.zero		912


//--------------------- SYMBOLS --------------------------

	.type		.nv.reservedSmem.offset0,@object
	.size		.nv.reservedSmem.offset0,0x4
